//
// Generated by NVIDIA NVVM Compiler
//
// Compiler Build ID: CL-36424714
// Cuda compilation tools, release 13.0, V13.0.88
// Based on NVVM 20.0.0
//

.version 9.0
.target sm_100
.address_size 64

	// .globl	_Z3addPiS_S_

.visible .entry _Z3addPiS_S_(
	.param .u64 .ptr .align 1 _Z3addPiS_S__param_0,
	.param .u64 .ptr .align 1 _Z3addPiS_S__param_1,
	.param .u64 .ptr .align 1 _Z3addPiS_S__param_2
)
{
	.reg .pred 	%p<2>;
	.reg .b32 	%r<5>;
	.reg .b64 	%rd<11>;

	ld.param.u64 	%rd1, [_Z3addPiS_S__param_0];
	ld.param.u64 	%rd2, [_Z3addPiS_S__param_1];
	ld.param.u64 	%rd3, [_Z3addPiS_S__param_2];
	mov.u32 	%r1, %ctaid.x;
	setp.gt.u32 	%p1, %r1, 65534;
	@%p1 bra 	$L__BB0_2;
	cvta.to.global.u64 	%rd4, %rd2;
	cvta.to.global.u64 	%rd5, %rd1;
	cvta.to.global.u64 	%rd6, %rd3;
	mul.wide.u32 	%rd7, %r1, 4;
	add.s64 	%rd8, %rd4, %rd7;
	ld.global.u32 	%r2, [%rd8];
	add.s64 	%rd9, %rd5, %rd7;
	ld.global.u32 	%r3, [%rd9];
	add.s32 	%r4, %r3, %r2;
	add.s64 	%rd10, %rd6, %rd7;
	st.global.u32 	[%rd10], %r4;
$L__BB0_2:
	ret;

}


// ===== COMPILED SASS (sm_100) =====

	.target	sm_100

	.elftype	@"ET_EXEC"


//--------------------- .note.nv.tkinfo           --------------------------
	.section	.note.nv.tkinfo,"",@"SHT_NOTE"
	.sectionflags	@"SHF_NOTE_NV_TKINFO"
	.tkinfo
        /*0018*/ 	.word	0x00000002
        /*0030*/ 	.string	""
        /*0030*/ 	.string	"ptxas"
        /*0030*/ 	.string	"Cuda compilation tools, release 13.0, V13.0.88"
        /*0030*/ 	.string	"Build cuda_13.0.r13.0/compiler.36424714_0"
        /*0030*/ 	.string	"-arch sm_100 -m 64 "



//--------------------- .note.nv.cuinfo           --------------------------
	.section	.note.nv.cuinfo,"",@"SHT_NOTE"
	.sectionflags	@"SHF_NOTE_NV_CUINFO"
        /*0018*/ 	.short	0x0002
        /*001a*/ 	.short	0x0064
        /*001c*/ 	.short	0x0082
	.zero		2


//--------------------- .nv.info                  --------------------------
	.section	.nv.info,"",@"SHT_CUDA_INFO"
	.align	4


	//----- nvinfo : EIATTR_REGCOUNT
	.align		4
        /*0000*/ 	.byte	0x04, 0x2f
        /*0002*/ 	.short	(.L_1 - .L_0)
	.align		4
.L_0:
        /*0004*/ 	.word	index@(_Z3addPiS_S_)
        /*0008*/ 	.word	0x0000000c


	//----- nvinfo : EIATTR_FRAME_SIZE
	.align		4
.L_1:
        /*000c*/ 	.byte	0x04, 0x11
        /*000e*/ 	.short	(.L_3 - .L_2)
	.align		4
.L_2:
        /*0010*/ 	.word	index@(_Z3addPiS_S_)
        /*0014*/ 	.word	0x00000000


	//----- nvinfo : EIATTR_MIN_STACK_SIZE
	.align		4
.L_3:
        /*0018*/ 	.byte	0x04, 0x12
        /*001a*/ 	.short	(.L_5 - .L_4)
	.align		4
.L_4:
        /*001c*/ 	.word	index@(_Z3addPiS_S_)
        /*0020*/ 	.word	0x00000000
.L_5:


//--------------------- .nv.compat                --------------------------
	.section	.nv.compat,"",@"SHT_CUDA_COMPAT_INFO"
	.align	4
        /*0000*/ 	.byte	0x02, 0x09, 0x00, 0x00, 0x02, 0x02, 0x01, 0x00, 0x02, 0x05, 0x05, 0x00, 0x03, 0x07, 0x01, 0x01
        /*0010*/ 	.byte	0x02, 0x03, 0x00, 0x00, 0x02, 0x06, 0x01, 0x00, 0x04, 0x0b, 0x08, 0x00, 0x09, 0x00, 0x00, 0x00
        /*0020*/ 	.byte	0x00, 0x00, 0x00, 0x00


//--------------------- .nv.info._Z3addPiS_S_     --------------------------
	.section	.nv.info._Z3addPiS_S_,"",@"SHT_CUDA_INFO"
	.sectionflags	@""
	.align	4


	//----- nvinfo : EIATTR_CUDA_API_VERSION
	.align		4
        /*0000*/ 	.byte	0x04, 0x37
        /*0002*/ 	.short	(.L_7 - .L_6)
.L_6:
        /*0004*/ 	.word	0x00000082


	//----- nvinfo : EIATTR_KPARAM_INFO
	.align		4
.L_7:
        /*0008*/ 	.byte	0x04, 0x17
        /*000a*/ 	.short	(.L_9 - .L_8)
.L_8:
        /*000c*/ 	.word	0x00000000
        /*0010*/ 	.short	0x0002
        /*0012*/ 	.short	0x0010
        /*0014*/ 	.byte	0x00, 0xf5, 0x21, 0x00


	//----- nvinfo : EIATTR_KPARAM_INFO
	.align		4
.L_9:
        /*0018*/ 	.byte	0x04, 0x17
        /*001a*/ 	.short	(.L_11 - .L_10)
.L_10:
        /*001c*/ 	.word	0x00000000
        /*0020*/ 	.short	0x0001
        /*0022*/ 	.short	0x0008
        /*0024*/ 	.byte	0x00, 0xf5, 0x21, 0x00


	//----- nvinfo : EIATTR_KPARAM_INFO
	.align		4
.L_11:
        /*0028*/ 	.byte	0x04, 0x17
        /*002a*/ 	.short	(.L_13 - .L_12)
.L_12:
        /*002c*/ 	.word	0x00000000
        /*0030*/ 	.short	0x0000
        /*0032*/ 	.short	0x0000
        /*0034*/ 	.byte	0x00, 0xf5, 0x21, 0x00


	//----- nvinfo : EIATTR_SPARSE_MMA_MASK
	.align		4
.L_13:
        /*0038*/ 	.byte	0x03, 0x50
        /*003a*/ 	.short	0x0000


	//----- nvinfo : EIATTR_MAXREG_COUNT
	.align		4
        /*003c*/ 	.byte	0x03, 0x1b
        /*003e*/ 	.short	0x00ff


	//----- nvinfo : EIATTR_MERCURY_ISA_VERSION
	.align		4
        /*0040*/ 	.byte	0x03, 0x5f
        /*0042*/ 	.short	0x0101


	//----- nvinfo : EIATTR_VRC_CTA_INIT_COUNT
	.align		4
        /*0044*/ 	.byte	0x02, 0x4a
	.zero		1
	.zero		1


	//----- nvinfo : EIATTR_EXIT_INSTR_OFFSETS
	.align		4
        /*0048*/ 	.byte	0x04, 0x1c
        /*004a*/ 	.short	(.L_15 - .L_14)


	//   ....[0]....
.L_14:
        /*004c*/ 	.word	0x00000030


	//   ....[1]....
        /*0050*/ 	.word	0x000000f0


	//----- nvinfo : EIATTR_CBANK_PARAM_SIZE
	.align		4
.L_15:
        /*0054*/ 	.byte	0x03, 0x19
        /*0056*/ 	.short	0x0018


	//----- nvinfo : EIATTR_PARAM_CBANK
	.align		4
        /*0058*/ 	.byte	0x04, 0x0a
        /*005a*/ 	.short	(.L_17 - .L_16)
	.align		4
.L_16:
        /*005c*/ 	.word	index@(.nv.constant0._Z3addPiS_S_)
        /*0060*/ 	.short	0x0380
        /*0062*/ 	.short	0x0018


	//----- nvinfo : EIATTR_SW_WAR
	.align		4
.L_17:
        /*0064*/ 	.byte	0x04, 0x36
        /*0066*/ 	.short	(.L_19 - .L_18)
.L_18:
        /*0068*/ 	.word	0x00000008
.L_19:


//--------------------- .nv.callgraph             --------------------------
	.section	.nv.callgraph,"",@"SHT_CUDA_CALLGRAPH"
	.align	4
	.sectionentsize	8
	.align		4
        /*0000*/ 	.word	0x00000000
	.align		4
        /*0004*/ 	.word	0xffffffff
	.align		4
        /*0008*/ 	.word	0x00000000
	.align		4
        /*000c*/ 	.word	0xfffffffe
	.align		4
        /*0010*/ 	.word	0x00000000
	.align		4
        /*0014*/ 	.word	0xfffffffd
	.align		4
        /*0018*/ 	.word	0x00000000
	.align		4
        /*001c*/ 	.word	0xfffffffc


//--------------------- .text._Z3addPiS_S_        --------------------------
	.section	.text._Z3addPiS_S_,"ax",@progbits
	.align	128
        .global         _Z3addPiS_S_
        .type           _Z3addPiS_S_,@function
        .size           _Z3addPiS_S_,(.L_x_1 - _Z3addPiS_S_)
        .other          _Z3addPiS_S_,@"STO_CUDA_ENTRY STV_DEFAULT"
_Z3addPiS_S_:
.text._Z3addPiS_S_:
[----:B------:R-:W-:Y:S01]  /*0000*/  LDC R1, c[0x0][0x37c] ;  /* 0x0000df00ff017b82 */ /* 0x000fe20000000800 */
[----:B------:R-:W0:Y:S02]  /*0010*/  S2R R9, SR_CTAID.X ;  /* 0x0000000000097919 */ /* 0x000e240000002500 */
[----:B0-----:R-:W-:-:S13]  /*0020*/  ISETP.GT.U32.AND P0, PT, R9, 0xfffe, PT ;  /* 0x0000fffe0900780c */ /* 0x001fda0003f04070 */
[----:B------:R-:W-:Y:S05]  /*0030*/  @P0 EXIT ;  /* 0x000000000000094d */ /* 0x000fea0003800000 */
[----:B------:R-:W0:Y:S01]  /*0040*/  LDC.64 R2, c[0x0][0x388] ;  /* 0x0000e200ff027b82 */ /* 0x000e220000000a00 */
[----:B------:R-:W1:Y:S07]  /*0050*/  LDCU.64 UR4, c[0x0][0x358] ;  /* 0x00006b00ff0477ac */ /* 0x000e6e0008000a00 */
[----:B------:R-:W2:Y:S08]  /*0060*/  LDC.64 R4, c[0x0][0x380] ;  /* 0x0000e000ff047b82 */ /* 0x000eb00000000a00 */
[----:B------:R-:W3:Y:S01]  /*0070*/  LDC.64 R6, c[0x0][0x390] ;  /* 0x0000e400ff067b82 */ /* 0x000ee20000000a00 */
[----:B0-----:R-:W-:-:S06]  /*0080*/  IMAD.WIDE.U32 R2, R9, 0x4, R2 ;  /* 0x0000000409027825 */ /* 0x001fcc00078e0002 */
[----:B-1----:R-:W4:Y:S01]  /*0090*/  LDG.E R2, desc[UR4][R2.64] ;  /* 0x0000000402027981 */ /* 0x002f22000c1e1900 */
[----:B--2---:R-:W-:-:S06]  /*00a0*/  IMAD.WIDE.U32 R4, R9, 0x4, R4 ;  /* 0x0000000409047825 */ /* 0x004fcc00078e0004 */
[----:B------:R-:W4:Y:S01]  /*00b0*/  LDG.E R5, desc[UR4][R4.64] ;  /* 0x0000000404057981 */ /* 0x000f22000c1e1900 */
[----:B---3--:R-:W-:Y:S01]  /*00c0*/  IMAD.WIDE.U32 R6, R9, 0x4, R6 ;  /* 0x0000000409067825 */ /* 0x008fe200078e0006 */
[----:B----4-:R-:W-:-:S05]  /*00d0*/  IADD3 R9, PT, PT, R2, R5, RZ ;  /* 0x0000000502097210 */ /* 0x010fca0007ffe0ff */
[----:B------:R-:W-:Y:S01]  /*00e0*/  STG.E desc[UR4][R6.64], R9 ;  /* 0x0000000906007986 */ /* 0x000fe2000c101904 */
[----:B------:R-:W-:Y:S05]  /*00f0*/  EXIT ;  /* 0x000000000000794d */ /* 0x000fea0003800000 */
.L_x_0:
[----:B------:R-:W-:-:S00]  /*0100*/  BRA `(.L_x_0) ;  /* 0xfffffffc00fc7947 */ /* 0x000fc0000383ffff */
[----:B------:R-:W-:-:S00]  /*0110*/  NOP ;  /* 0x0000000000007918 */ /* 0x000fc00000000000 */
        /* <DEDUP_REMOVED lines=14> */
.L_x_1:


//--------------------- .nv.shared.reserved.0     --------------------------
	.section	.nv.shared.reserved.0,"aw",@nobits
	.weak		__nv_reservedSMEM_offset_0_alias
	.size		__nv_reservedSMEM_offset_0_alias, 0, 64
	.other		__nv_reservedSMEM_offset_0_alias,@"STO_CUDA_RESERVED_SHARED STV_DEFAULT"
__nv_reservedSMEM_offset_0_alias:
	.zero		0
	.zero		64


//--------------------- .nv.constant0._Z3addPiS_S_ --------------------------
	.section	.nv.constant0._Z3addPiS_S_,"a",@progbits
	.sectionflags	@""
	.align	4
.nv.constant0._Z3addPiS_S_:
	.zero		920


//--------------------- SYMBOLS --------------------------

	.type		.nv.reservedSmem.offset0,@object
	.size		.nv.reservedSmem.offset0,0x4
